//
// Generated by NVIDIA NVVM Compiler
//
// Compiler Build ID: CL-36424714
// Cuda compilation tools, release 13.0, V13.0.88
// Based on NVVM 20.0.0
//

.version 9.0
.target sm_100
.address_size 64

	// .globl	_Z37convolution_tiled_3D_const_mem_kernelPfS_iii
.const .align 4 .b8 Filter[1372];
// _ZZ37convolution_tiled_3D_const_mem_kernelPfS_iiiE3N_s has been demoted

.visible .entry _Z37convolution_tiled_3D_const_mem_kernelPfS_iii(
	.param .u64 .ptr .align 1 _Z37convolution_tiled_3D_const_mem_kernelPfS_iii_param_0,
	.param .u64 .ptr .align 1 _Z37convolution_tiled_3D_const_mem_kernelPfS_iii_param_1,
	.param .u32 _Z37convolution_tiled_3D_const_mem_kernelPfS_iii_param_2,
	.param .u32 _Z37convolution_tiled_3D_const_mem_kernelPfS_iii_param_3,
	.param .u32 _Z37convolution_tiled_3D_const_mem_kernelPfS_iii_param_4
)
{
	.reg .pred 	%p<24>;
	.reg .b32 	%r<64>;
	.reg .b32 	%f<152>;
	.reg .b64 	%rd<14>;
	// demoted variable
	.shared .align 4 .b8 _ZZ37convolution_tiled_3D_const_mem_kernelPfS_iiiE3N_s[2048];
	ld.param.u64 	%rd3, [_Z37convolution_tiled_3D_const_mem_kernelPfS_iii_param_0];
	ld.param.u64 	%rd4, [_Z37convolution_tiled_3D_const_mem_kernelPfS_iii_param_1];
	ld.param.u32 	%r15, [_Z37convolution_tiled_3D_const_mem_kernelPfS_iii_param_2];
	ld.param.u32 	%r16, [_Z37convolution_tiled_3D_const_mem_kernelPfS_iii_param_3];
	ld.param.u32 	%r17, [_Z37convolution_tiled_3D_const_mem_kernelPfS_iii_param_4];
	mov.u32 	%r18, %tid.x;
	mov.u32 	%r2, %tid.y;
	mov.u32 	%r3, %tid.z;
	mov.u32 	%r19, %ctaid.x;
	shl.b32 	%r20, %r19, 1;
	add.s32 	%r4, %r20, %r18;
	mov.u32 	%r21, %ctaid.y;
	shl.b32 	%r22, %r21, 1;
	add.s32 	%r5, %r22, %r2;
	mov.u32 	%r23, %ctaid.z;
	shl.b32 	%r24, %r23, 1;
	add.s32 	%r6, %r24, %r3;
	or.b32  	%r25, %r3, %r2;
	and.b32  	%r26, %r25, 1016;
	setp.ne.s32 	%p1, %r26, 0;
	setp.gt.u32 	%p2, %r18, 7;
	or.pred  	%p3, %p1, %p2;
	@%p3 bra 	$L__BB0_4;
	add.s32 	%r7, %r6, -3;
	add.s32 	%r8, %r5, -3;
	add.s32 	%r9, %r4, -3;
	setp.lt.s32 	%p4, %r7, %r17;
	min.u32 	%r29, %r6, %r5;
	setp.gt.u32 	%p5, %r29, 2;
	setp.lt.s32 	%p6, %r8, %r16;
	and.pred  	%p7, %p4, %p6;
	and.pred  	%p8, %p7, %p5;
	setp.gt.s32 	%p9, %r9, -1;
	setp.lt.s32 	%p10, %r9, %r15;
	and.pred  	%p11, %p9, %p10;
	and.pred  	%p12, %p8, %p11;
	not.pred 	%p13, %p12;
	@%p13 bra 	$L__BB0_3;
	mad.lo.s32 	%r38, %r7, %r16, %r8;
	mad.lo.s32 	%r39, %r38, %r15, %r9;
	cvta.to.global.u64 	%rd5, %rd3;
	mul.wide.s32 	%rd6, %r39, 4;
	add.s64 	%rd7, %rd5, %rd6;
	ld.global.f32 	%f3, [%rd7];
	shl.b32 	%r40, %r3, 8;
	mov.u32 	%r41, _ZZ37convolution_tiled_3D_const_mem_kernelPfS_iiiE3N_s;
	add.s32 	%r42, %r41, %r40;
	shl.b32 	%r43, %r2, 5;
	add.s32 	%r44, %r42, %r43;
	shl.b32 	%r45, %r18, 2;
	add.s32 	%r46, %r44, %r45;
	st.shared.f32 	[%r46], %f3;
	bra.uni 	$L__BB0_4;
$L__BB0_3:
	shl.b32 	%r30, %r3, 8;
	mov.u32 	%r31, _ZZ37convolution_tiled_3D_const_mem_kernelPfS_iiiE3N_s;
	add.s32 	%r32, %r31, %r30;
	shl.b32 	%r33, %r2, 5;
	add.s32 	%r34, %r32, %r33;
	shl.b32 	%r35, %r18, 2;
	add.s32 	%r36, %r34, %r35;
	mov.b32 	%r37, 0;
	st.shared.u32 	[%r36], %r37;
$L__BB0_4:
	bar.sync 	0;
	or.b32  	%r47, %r18, %r2;
	and.b32  	%r48, %r47, 1022;
	setp.ne.s32 	%p14, %r48, 0;
	setp.gt.u32 	%p15, %r3, 1;
	or.pred  	%p16, %p14, %p15;
	setp.ge.s32 	%p17, %r4, %r15;
	or.pred  	%p18, %p16, %p17;
	setp.ge.s32 	%p19, %r5, %r16;
	or.pred  	%p20, %p18, %p19;
	setp.ge.s32 	%p21, %r6, %r17;
	or.pred  	%p22, %p20, %p21;
	@%p22 bra 	$L__BB0_8;
	shl.b32 	%r53, %r3, 8;
	shl.b32 	%r54, %r2, 5;
	add.s32 	%r55, %r53, %r54;
	shl.b32 	%r56, %r18, 2;
	add.s32 	%r57, %r55, %r56;
	mov.u32 	%r58, _ZZ37convolution_tiled_3D_const_mem_kernelPfS_iiiE3N_s;
	add.s32 	%r59, %r57, %r58;
	add.s32 	%r62, %r59, 108;
	mov.u64 	%rd9, Filter;
	add.s64 	%rd13, %rd9, 96;
	mov.f32 	%f151, 0f00000000;
	mov.b32 	%r63, 0;
$L__BB0_6:
	ld.const.f32 	%f5, [%rd13+-96];
	ld.shared.f32 	%f6, [%r62+-108];
	fma.rn.f32 	%f7, %f5, %f6, %f151;
	ld.const.f32 	%f8, [%rd13+-92];
	ld.shared.f32 	%f9, [%r62+-104];
	fma.rn.f32 	%f10, %f8, %f9, %f7;
	ld.const.f32 	%f11, [%rd13+-88];
	ld.shared.f32 	%f12, [%r62+-100];
	fma.rn.f32 	%f13, %f11, %f12, %f10;
	ld.const.f32 	%f14, [%rd13+-84];
	ld.shared.f32 	%f15, [%r62+-96];
	fma.rn.f32 	%f16, %f14, %f15, %f13;
	ld.const.f32 	%f17, [%rd13+-80];
	ld.shared.f32 	%f18, [%r62+-92];
	fma.rn.f32 	%f19, %f17, %f18, %f16;
	ld.const.f32 	%f20, [%rd13+-76];
	ld.shared.f32 	%f21, [%r62+-88];
	fma.rn.f32 	%f22, %f20, %f21, %f19;
	ld.const.f32 	%f23, [%rd13+-72];
	ld.shared.f32 	%f24, [%r62+-84];
	fma.rn.f32 	%f25, %f23, %f24, %f22;
	ld.const.f32 	%f26, [%rd13+-68];
	ld.shared.f32 	%f27, [%r62+-76];
	fma.rn.f32 	%f28, %f26, %f27, %f25;
	ld.const.f32 	%f29, [%rd13+-64];
	ld.shared.f32 	%f30, [%r62+-72];
	fma.rn.f32 	%f31, %f29, %f30, %f28;
	ld.const.f32 	%f32, [%rd13+-60];
	ld.shared.f32 	%f33, [%r62+-68];
	fma.rn.f32 	%f34, %f32, %f33, %f31;
	ld.const.f32 	%f35, [%rd13+-56];
	ld.shared.f32 	%f36, [%r62+-64];
	fma.rn.f32 	%f37, %f35, %f36, %f34;
	ld.const.f32 	%f38, [%rd13+-52];
	ld.shared.f32 	%f39, [%r62+-60];
	fma.rn.f32 	%f40, %f38, %f39, %f37;
	ld.const.f32 	%f41, [%rd13+-48];
	ld.shared.f32 	%f42, [%r62+-56];
	fma.rn.f32 	%f43, %f41, %f42, %f40;
	ld.const.f32 	%f44, [%rd13+-44];
	ld.shared.f32 	%f45, [%r62+-52];
	fma.rn.f32 	%f46, %f44, %f45, %f43;
	ld.const.f32 	%f47, [%rd13+-40];
	ld.shared.f32 	%f48, [%r62+-44];
	fma.rn.f32 	%f49, %f47, %f48, %f46;
	ld.const.f32 	%f50, [%rd13+-36];
	ld.shared.f32 	%f51, [%r62+-40];
	fma.rn.f32 	%f52, %f50, %f51, %f49;
	ld.const.f32 	%f53, [%rd13+-32];
	ld.shared.f32 	%f54, [%r62+-36];
	fma.rn.f32 	%f55, %f53, %f54, %f52;
	ld.const.f32 	%f56, [%rd13+-28];
	ld.shared.f32 	%f57, [%r62+-32];
	fma.rn.f32 	%f58, %f56, %f57, %f55;
	ld.const.f32 	%f59, [%rd13+-24];
	ld.shared.f32 	%f60, [%r62+-28];
	fma.rn.f32 	%f61, %f59, %f60, %f58;
	ld.const.f32 	%f62, [%rd13+-20];
	ld.shared.f32 	%f63, [%r62+-24];
	fma.rn.f32 	%f64, %f62, %f63, %f61;
	ld.const.f32 	%f65, [%rd13+-16];
	ld.shared.f32 	%f66, [%r62+-20];
	fma.rn.f32 	%f67, %f65, %f66, %f64;
	ld.const.f32 	%f68, [%rd13+-12];
	ld.shared.f32 	%f69, [%r62+-12];
	fma.rn.f32 	%f70, %f68, %f69, %f67;
	ld.const.f32 	%f71, [%rd13+-8];
	ld.shared.f32 	%f72, [%r62+-8];
	fma.rn.f32 	%f73, %f71, %f72, %f70;
	ld.const.f32 	%f74, [%rd13+-4];
	ld.shared.f32 	%f75, [%r62+-4];
	fma.rn.f32 	%f76, %f74, %f75, %f73;
	ld.const.f32 	%f77, [%rd13];
	ld.shared.f32 	%f78, [%r62];
	fma.rn.f32 	%f79, %f77, %f78, %f76;
	ld.const.f32 	%f80, [%rd13+4];
	ld.shared.f32 	%f81, [%r62+4];
	fma.rn.f32 	%f82, %f80, %f81, %f79;
	ld.const.f32 	%f83, [%rd13+8];
	ld.shared.f32 	%f84, [%r62+8];
	fma.rn.f32 	%f85, %f83, %f84, %f82;
	ld.const.f32 	%f86, [%rd13+12];
	ld.shared.f32 	%f87, [%r62+12];
	fma.rn.f32 	%f88, %f86, %f87, %f85;
	ld.const.f32 	%f89, [%rd13+16];
	ld.shared.f32 	%f90, [%r62+20];
	fma.rn.f32 	%f91, %f89, %f90, %f88;
	ld.const.f32 	%f92, [%rd13+20];
	ld.shared.f32 	%f93, [%r62+24];
	fma.rn.f32 	%f94, %f92, %f93, %f91;
	ld.const.f32 	%f95, [%rd13+24];
	ld.shared.f32 	%f96, [%r62+28];
	fma.rn.f32 	%f97, %f95, %f96, %f94;
	ld.const.f32 	%f98, [%rd13+28];
	ld.shared.f32 	%f99, [%r62+32];
	fma.rn.f32 	%f100, %f98, %f99, %f97;
	ld.const.f32 	%f101, [%rd13+32];
	ld.shared.f32 	%f102, [%r62+36];
	fma.rn.f32 	%f103, %f101, %f102, %f100;
	ld.const.f32 	%f104, [%rd13+36];
	ld.shared.f32 	%f105, [%r62+40];
	fma.rn.f32 	%f106, %f104, %f105, %f103;
	ld.const.f32 	%f107, [%rd13+40];
	ld.shared.f32 	%f108, [%r62+44];
	fma.rn.f32 	%f109, %f107, %f108, %f106;
	ld.const.f32 	%f110, [%rd13+44];
	ld.shared.f32 	%f111, [%r62+52];
	fma.rn.f32 	%f112, %f110, %f111, %f109;
	ld.const.f32 	%f113, [%rd13+48];
	ld.shared.f32 	%f114, [%r62+56];
	fma.rn.f32 	%f115, %f113, %f114, %f112;
	ld.const.f32 	%f116, [%rd13+52];
	ld.shared.f32 	%f117, [%r62+60];
	fma.rn.f32 	%f118, %f116, %f117, %f115;
	ld.const.f32 	%f119, [%rd13+56];
	ld.shared.f32 	%f120, [%r62+64];
	fma.rn.f32 	%f121, %f119, %f120, %f118;
	ld.const.f32 	%f122, [%rd13+60];
	ld.shared.f32 	%f123, [%r62+68];
	fma.rn.f32 	%f124, %f122, %f123, %f121;
	ld.const.f32 	%f125, [%rd13+64];
	ld.shared.f32 	%f126, [%r62+72];
	fma.rn.f32 	%f127, %f125, %f126, %f124;
	ld.const.f32 	%f128, [%rd13+68];
	ld.shared.f32 	%f129, [%r62+76];
	fma.rn.f32 	%f130, %f128, %f129, %f127;
	ld.const.f32 	%f131, [%rd13+72];
	ld.shared.f32 	%f132, [%r62+84];
	fma.rn.f32 	%f133, %f131, %f132, %f130;
	ld.const.f32 	%f134, [%rd13+76];
	ld.shared.f32 	%f135, [%r62+88];
	fma.rn.f32 	%f136, %f134, %f135, %f133;
	ld.const.f32 	%f137, [%rd13+80];
	ld.shared.f32 	%f138, [%r62+92];
	fma.rn.f32 	%f139, %f137, %f138, %f136;
	ld.const.f32 	%f140, [%rd13+84];
	ld.shared.f32 	%f141, [%r62+96];
	fma.rn.f32 	%f142, %f140, %f141, %f139;
	ld.const.f32 	%f143, [%rd13+88];
	ld.shared.f32 	%f144, [%r62+100];
	fma.rn.f32 	%f145, %f143, %f144, %f142;
	ld.const.f32 	%f146, [%rd13+92];
	ld.shared.f32 	%f147, [%r62+104];
	fma.rn.f32 	%f148, %f146, %f147, %f145;
	ld.const.f32 	%f149, [%rd13+96];
	ld.shared.f32 	%f150, [%r62+108];
	fma.rn.f32 	%f151, %f149, %f150, %f148;
	add.s32 	%r63, %r63, 1;
	add.s64 	%rd13, %rd13, 196;
	add.s32 	%r62, %r62, 256;
	setp.ne.s32 	%p23, %r63, 7;
	@%p23 bra 	$L__BB0_6;
	mad.lo.s32 	%r60, %r16, %r6, %r5;
	mad.lo.s32 	%r61, %r60, %r15, %r4;
	cvta.to.global.u64 	%rd10, %rd4;
	mul.wide.s32 	%rd11, %r61, 4;
	add.s64 	%rd12, %rd10, %rd11;
	st.global.f32 	[%rd12], %f151;
$L__BB0_8:
	ret;

}


// ===== COMPILED SASS (sm_100) =====

	.target	sm_100

	.elftype	@"ET_EXEC"


//--------------------- .note.nv.tkinfo           --------------------------
	.section	.note.nv.tkinfo,"",@"SHT_NOTE"
	.sectionflags	@"SHF_NOTE_NV_TKINFO"
	.tkinfo
        /*0018*/ 	.word	0x00000002
        /*0030*/ 	.string	""
        /*0030*/ 	.string	"ptxas"
        /*0030*/ 	.string	"Cuda compilation tools, release 13.0, V13.0.88"
        /*0030*/ 	.string	"Build cuda_13.0.r13.0/compiler.36424714_0"
        /*0030*/ 	.string	"-arch sm_100 -m 64 "



//--------------------- .note.nv.cuinfo           --------------------------
	.section	.note.nv.cuinfo,"",@"SHT_NOTE"
	.sectionflags	@"SHF_NOTE_NV_CUINFO"
        /*0018*/ 	.short	0x0002
        /*001a*/ 	.short	0x0064
        /*001c*/ 	.short	0x0082
	.zero		2


//--------------------- .nv.info                  --------------------------
	.section	.nv.info,"",@"SHT_CUDA_INFO"
	.align	4


	//----- nvinfo : EIATTR_REGCOUNT
	.align		4
        /*0000*/ 	.byte	0x04, 0x2f
        /*0002*/ 	.short	(.L_2 - .L_1)
	.align		4
.L_1:
        /*0004*/ 	.word	index@(_Z37convolution_tiled_3D_const_mem_kernelPfS_iii)
        /*0008*/ 	.word	0x00000015


	//----- nvinfo : EIATTR_FRAME_SIZE
	.align		4
.L_2:
        /*000c*/ 	.byte	0x04, 0x11
        /*000e*/ 	.short	(.L_4 - .L_3)
	.align		4
.L_3:
        /*0010*/ 	.word	index@(_Z37convolution_tiled_3D_const_mem_kernelPfS_iii)
        /*0014*/ 	.word	0x00000000


	//----- nvinfo : EIATTR_MIN_STACK_SIZE
	.align		4
.L_4:
        /*0018*/ 	.byte	0x04, 0x12
        /*001a*/ 	.short	(.L_6 - .L_5)
	.align		4
.L_5:
        /*001c*/ 	.word	index@(_Z37convolution_tiled_3D_const_mem_kernelPfS_iii)
        /*0020*/ 	.word	0x00000000
.L_6:


//--------------------- .nv.compat                --------------------------
	.section	.nv.compat,"",@"SHT_CUDA_COMPAT_INFO"
	.align	4
        /*0000*/ 	.byte	0x02, 0x09, 0x00, 0x00, 0x02, 0x02, 0x01, 0x00, 0x02, 0x05, 0x05, 0x00, 0x03, 0x07, 0x01, 0x01
        /*0010*/ 	.byte	0x02, 0x03, 0x00, 0x00, 0x02, 0x06, 0x01, 0x00, 0x04, 0x0b, 0x08, 0x00, 0x09, 0x00, 0x00, 0x00
        /*0020*/ 	.byte	0x00, 0x00, 0x00, 0x00


//--------------------- .nv.info._Z37convolution_tiled_3D_const_mem_kernelPfS_iii --------------------------
	.section	.nv.info._Z37convolution_tiled_3D_const_mem_kernelPfS_iii,"",@"SHT_CUDA_INFO"
	.sectionflags	@""
	.align	4


	//----- nvinfo : EIATTR_CUDA_API_VERSION
	.align		4
        /*0000*/ 	.byte	0x04, 0x37
        /*0002*/ 	.short	(.L_8 - .L_7)
.L_7:
        /*0004*/ 	.word	0x00000082


	//----- nvinfo : EIATTR_KPARAM_INFO
	.align		4
.L_8:
        /*0008*/ 	.byte	0x04, 0x17
        /*000a*/ 	.short	(.L_10 - .L_9)
.L_9:
        /*000c*/ 	.word	0x00000000
        /*0010*/ 	.short	0x0004
        /*0012*/ 	.short	0x0018
        /*0014*/ 	.byte	0x00, 0xf0, 0x11, 0x00


	//----- nvinfo : EIATTR_KPARAM_INFO
	.align		4
.L_10:
        /*0018*/ 	.byte	0x04, 0x17
        /*001a*/ 	.short	(.L_12 - .L_11)
.L_11:
        /*001c*/ 	.word	0x00000000
        /*0020*/ 	.short	0x0003
        /*0022*/ 	.short	0x0014
        /*0024*/ 	.byte	0x00, 0xf0, 0x11, 0x00


	//----- nvinfo : EIATTR_KPARAM_INFO
	.align		4
.L_12:
        /*0028*/ 	.byte	0x04, 0x17
        /*002a*/ 	.short	(.L_14 - .L_13)
.L_13:
        /*002c*/ 	.word	0x00000000
        /*0030*/ 	.short	0x0002
        /*0032*/ 	.short	0x0010
        /*0034*/ 	.byte	0x00, 0xf0, 0x11, 0x00


	//----- nvinfo : EIATTR_KPARAM_INFO
	.align		4
.L_14:
        /*0038*/ 	.byte	0x04, 0x17
        /*003a*/ 	.short	(.L_16 - .L_15)
.L_15:
        /*003c*/ 	.word	0x00000000
        /*0040*/ 	.short	0x0001
        /*0042*/ 	.short	0x0008
        /*0044*/ 	.byte	0x00, 0xf5, 0x21, 0x00


	//----- nvinfo : EIATTR_KPARAM_INFO
	.align		4
.L_16:
        /*0048*/ 	.byte	0x04, 0x17
        /*004a*/ 	.short	(.L_18 - .L_17)
.L_17:
        /*004c*/ 	.word	0x00000000
        /*0050*/ 	.short	0x0000
        /*0052*/ 	.short	0x0000
        /*0054*/ 	.byte	0x00, 0xf5, 0x21, 0x00


	//----- nvinfo : EIATTR_SPARSE_MMA_MASK
	.align		4
.L_18:
        /*0058*/ 	.byte	0x03, 0x50
        /*005a*/ 	.short	0x0000


	//----- nvinfo : EIATTR_MAXREG_COUNT
	.align		4
        /*005c*/ 	.byte	0x03, 0x1b
        /*005e*/ 	.short	0x00ff


	//----- nvinfo : EIATTR_NUM_BARRIERS
	.align		4
        /*0060*/ 	.byte	0x02, 0x4c
        /*0062*/ 	.byte	0x01
	.zero		1


	//----- nvinfo : EIATTR_MERCURY_ISA_VERSION
	.align		4
        /*0064*/ 	.byte	0x03, 0x5f
        /*0066*/ 	.short	0x0101


	//----- nvinfo : EIATTR_VRC_CTA_INIT_COUNT
	.align		4
        /*0068*/ 	.byte	0x02, 0x4a
	.zero		1
	.zero		1


	//----- nvinfo : EIATTR_EXIT_INSTR_OFFSETS
	.align		4
        /*006c*/ 	.byte	0x04, 0x1c
        /*006e*/ 	.short	(.L_20 - .L_19)


	//   ....[0]....
.L_19:
        /*0070*/ 	.word	0x00000390


	//   ....[1]....
        /*0074*/ 	.word	0x000034a0


	//----- nvinfo : EIATTR_CRS_STACK_SIZE
	.align		4
.L_20:
        /*0078*/ 	.byte	0x04, 0x1e
        /*007a*/ 	.short	(.L_22 - .L_21)
.L_21:
        /*007c*/ 	.word	0x00000000


	//----- nvinfo : EIATTR_CBANK_PARAM_SIZE
	.align		4
.L_22:
        /*0080*/ 	.byte	0x03, 0x19
        /*0082*/ 	.short	0x001c


	//----- nvinfo : EIATTR_PARAM_CBANK
	.align		4
        /*0084*/ 	.byte	0x04, 0x0a
        /*0086*/ 	.short	(.L_24 - .L_23)
	.align		4
.L_23:
        /*0088*/ 	.word	index@(.nv.constant0._Z37convolution_tiled_3D_const_mem_kernelPfS_iii)
        /*008c*/ 	.short	0x0380
        /*008e*/ 	.short	0x001c


	//----- nvinfo : EIATTR_SW_WAR
	.align		4
.L_24:
        /*0090*/ 	.byte	0x04, 0x36
        /*0092*/ 	.short	(.L_26 - .L_25)
.L_25:
        /*0094*/ 	.word	0x00000008
.L_26:


//--------------------- .nv.callgraph             --------------------------
	.section	.nv.callgraph,"",@"SHT_CUDA_CALLGRAPH"
	.align	4
	.sectionentsize	8
	.align		4
        /*0000*/ 	.word	0x00000000
	.align		4
        /*0004*/ 	.word	0xffffffff
	.align		4
        /*0008*/ 	.word	0x00000000
	.align		4
        /*000c*/ 	.word	0xfffffffe
	.align		4
        /*0010*/ 	.word	0x00000000
	.align		4
        /*0014*/ 	.word	0xfffffffd
	.align		4
        /*0018*/ 	.word	0x00000000
	.align		4
        /*001c*/ 	.word	0xfffffffc


//--------------------- .nv.constant3             --------------------------
	.section	.nv.constant3,"a",@progbits
	.align	4
.nv.constant3:
	.type		Filter,@object
	.size		Filter,(.L_0 - Filter)
Filter:
	.zero		1372
.L_0:


//--------------------- .text._Z37convolution_tiled_3D_const_mem_kernelPfS_iii --------------------------
	.section	.text._Z37convolution_tiled_3D_const_mem_kernelPfS_iii,"ax",@progbits
	.align	128
        .global         _Z37convolution_tiled_3D_const_mem_kernelPfS_iii
        .type           _Z37convolution_tiled_3D_const_mem_kernelPfS_iii,@function
        .size           _Z37convolution_tiled_3D_const_mem_kernelPfS_iii,(.L_x_4 - _Z37convolution_tiled_3D_const_mem_kernelPfS_iii)
        .other          _Z37convolution_tiled_3D_const_mem_kernelPfS_iii,@"STO_CUDA_ENTRY STV_DEFAULT"
_Z37convolution_tiled_3D_const_mem_kernelPfS_iii:
.text._Z37convolution_tiled_3D_const_mem_kernelPfS_iii:
[----:B------:R-:W-:Y:S01]  /*0000*/  LDC R1, c[0x0][0x37c] ;  /* 0x0000df00ff017b82 */ /* 0x000fe20000000800 */
[----:B------:R-:W0:Y:S01]  /*0010*/  S2R R8, SR_TID.Y ;  /* 0x0000000000087919 */ /* 0x000e220000002200 */
[----:B------:R-:W1:Y:S01]  /*0020*/  LDCU.64 UR6, c[0x0][0x358] ;  /* 0x00006b00ff0677ac */ /* 0x000e620008000a00 */
[----:B------:R-:W-:Y:S01]  /*0030*/  BSSY.RECONVERGENT B0, `(.L_x_0) ;  /* 0x000002d000007945 */ /* 0x000fe20003800200 */
[----:B------:R-:W0:Y:S01]  /*0040*/  S2R R13, SR_TID.Z ;  /* 0x00000000000d7919 */ /* 0x000e220000002300 */
[----:B------:R-:W2:Y:S01]  /*0050*/  S2R R11, SR_TID.X ;  /* 0x00000000000b7919 */ /* 0x000ea20000002100 */
[----:B------:R-:W3:Y:S01]  /*0060*/  S2R R5, SR_CTAID.Y ;  /* 0x0000000000057919 */ /* 0x000ee20000002600 */
[----:B------:R-:W4:Y:S01]  /*0070*/  S2R R0, SR_CTAID.X ;  /* 0x0000000000007919 */ /* 0x000f220000002500 */
[----:B------:R-:W5:Y:S01]  /*0080*/  S2R R2, SR_CTAID.Z ;  /* 0x0000000000027919 */ /* 0x000f620000002700 */
[----:B0-----:R-:W-:-:S04]  /*0090*/  LOP3.LUT P0, RZ, R13, 0x3f8, R8, 0xc8, !PT ;  /* 0x000003f80dff7812 */ /* 0x001fc8000780c808 */
[----:B--2---:R-:W-:Y:S02]  /*00a0*/  ISETP.GT.U32.OR P0, PT, R11, 0x7, P0 ;  /* 0x000000070b00780c */ /* 0x004fe40000704470 */
[----:B---3--:R-:W-:Y:S02]  /*00b0*/  LEA R4, R5, R8, 0x1 ;  /* 0x0000000805047211 */ /* 0x008fe400078e08ff */
[----:B----4-:R-:W-:Y:S02]  /*00c0*/  LEA R3, R0, R11, 0x1 ;  /* 0x0000000b00037211 */ /* 0x010fe400078e08ff */
[----:B-----5:R-:W-:-:S07]  /*00d0*/  LEA R5, R2, R13, 0x1 ;  /* 0x0000000d02057211 */ /* 0x020fce00078e08ff */
[----:B-1----:R-:W-:Y:S05]  /*00e0*/  @P0 BRA `(.L_x_1) ;  /* 0x0000000000840947 */ /* 0x002fea0003800000 */
[----:B------:R-:W0:Y:S01]  /*00f0*/  LDC.64 R14, c[0x0][0x390] ;  /* 0x0000e400ff0e7b82 */ /* 0x000e220000000a00 */
[----:B------:R-:W1:Y:S01]  /*0100*/  LDCU UR4, c[0x0][0x398] ;  /* 0x00007300ff0477ac */ /* 0x000e620008000800 */
[C---:B------:R-:W-:Y:S02]  /*0110*/  IADD3 R2, PT, PT, R4.reuse, -0x3, RZ ;  /* 0xfffffffd04027810 */ /* 0x040fe40007ffe0ff */
[----:B------:R-:W-:Y:S02]  /*0120*/  IADD3 R0, PT, PT, R5, -0x3, RZ ;  /* 0xfffffffd05007810 */ /* 0x000fe40007ffe0ff */
[----:B------:R-:W-:Y:S02]  /*0130*/  IADD3 R9, PT, PT, R3, -0x3, RZ ;  /* 0xfffffffd03097810 */ /* 0x000fe40007ffe0ff */
[----:B------:R-:W-:Y:S02]  /*0140*/  VIMNMX.U32 R6, PT, PT, R4, R5, PT ;  /* 0x0000000504067248 */ /* 0x000fe40003fe0000 */
[----:B0-----:R-:W-:-:S02]  /*0150*/  ISETP.GE.AND P0, PT, R2, R15, PT ;  /* 0x0000000f0200720c */ /* 0x001fc40003f06270 */
[C---:B------:R-:W-:Y:S02]  /*0160*/  ISETP.GE.AND P1, PT, R9.reuse, R14, PT ;  /* 0x0000000e0900720c */ /* 0x040fe40003f26270 */
[----:B-1----:R-:W-:Y:S02]  /*0170*/  ISETP.LT.AND P0, PT, R0, UR4, !P0 ;  /* 0x0000000400007c0c */ /* 0x002fe4000c701270 */
[----:B------:R-:W-:Y:S02]  /*0180*/  ISETP.GT.AND P1, PT, R9, -0x1, !P1 ;  /* 0xffffffff0900780c */ /* 0x000fe40004f24270 */
[----:B------:R-:W-:-:S04]  /*0190*/  ISETP.GT.U32.AND P0, PT, R6, 0x2, P0 ;  /* 0x000000020600780c */ /* 0x000fc80000704070 */
[----:B------:R-:W-:-:S13]  /*01a0*/  PLOP3.LUT P0, PT, P0, P1, PT, 0x80, 0x8 ;  /* 0x000000000008781c */ /* 0x000fda0000703070 */
[----:B------:R-:W-:Y:S05]  /*01b0*/  @!P0 BRA `(.L_x_2) ;  /* 0x0000000000348947 */ /* 0x000fea0003800000 */
[----:B------:R-:W0:Y:S01]  /*01c0*/  LDC.64 R6, c[0x0][0x380] ;  /* 0x0000e000ff067b82 */ /* 0x000e220000000a00 */
[----:B------:R-:W-:-:S04]  /*01d0*/  IMAD R0, R0, R15, R2 ;  /* 0x0000000f00007224 */ /* 0x000fc800078e0202 */
[----:B------:R-:W-:-:S04]  /*01e0*/  IMAD R9, R0, R14, R9 ;  /* 0x0000000e00097224 */ /* 0x000fc800078e0209 */
[----:B0-----:R-:W-:-:S06]  /*01f0*/  IMAD.WIDE R6, R9, 0x4, R6 ;  /* 0x0000000409067825 */ /* 0x001fcc00078e0206 */
[----:B------:R-:W2:Y:S01]  /*0200*/  LDG.E R6, desc[UR6][R6.64] ;  /* 0x0000000606067981 */ /* 0x000ea2000c1e1900 */
[----:B------:R-:W0:Y:S01]  /*0210*/  S2UR UR5, SR_CgaCtaId ;  /* 0x00000000000579c3 */ /* 0x000e220000008800 */
[----:B------:R-:W-:Y:S02]  /*0220*/  UMOV UR4, 0x400 ;  /* 0x0000040000047882 */ /* 0x000fe40000000000 */
[----:B0-----:R-:W-:-:S06]  /*0230*/  ULEA UR4, UR5, UR4, 0x18 ;  /* 0x0000000405047291 */ /* 0x001fcc000f8ec0ff */
[----:B------:R-:W-:-:S04]  /*0240*/  LEA R0, R13, UR4, 0x8 ;  /* 0x000000040d007c11 */ /* 0x000fc8000f8e40ff */
[----:B------:R-:W-:-:S04]  /*0250*/  LEA R0, R8, R0, 0x5 ;  /* 0x0000000008007211 */ /* 0x000fc800078e28ff */
[----:B------:R-:W-:-:S05]  /*0260*/  LEA R9, R11, R0, 0x2 ;  /* 0x000000000b097211 */ /* 0x000fca00078e10ff */
[----:B--2---:R0:W-:Y:S01]  /*0270*/  STS [R9], R6 ;  /* 0x0000000609007388 */ /* 0x0041e20000000800 */
[----:B------:R-:W-:Y:S05]  /*0280*/  BRA `(.L_x_1) ;  /* 0x00000000001c7947 */ /* 0x000fea0003800000 */
.L_x_2:
[----:B------:R-:W0:Y:S01]  /*0290*/  S2UR UR5, SR_CgaCtaId ;  /* 0x00000000000579c3 */ /* 0x000e220000008800 */
[----:B------:R-:W-:Y:S02]  /*02a0*/  UMOV UR4, 0x400 ;  /* 0x0000040000047882 */ /* 0x000fe40000000000 */
[----:B0-----:R-:W-:-:S06]  /*02b0*/  ULEA UR4, UR5, UR4, 0x18 ;  /* 0x0000000405047291 */ /* 0x001fcc000f8ec0ff */
[----:B------:R-:W-:-:S04]  /*02c0*/  LEA R7, R13, UR4, 0x8 ;  /* 0x000000040d077c11 */ /* 0x000fc8000f8e40ff */
[----:B------:R-:W-:-:S04]  /*02d0*/  LEA R0, R8, R7, 0x5 ;  /* 0x0000000708007211 */ /* 0x000fc800078e28ff */
[----:B------:R-:W-:-:S05]  /*02e0*/  LEA R0, R11, R0, 0x2 ;  /* 0x000000000b007211 */ /* 0x000fca00078e10ff */
[----:B------:R1:W-:Y:S02]  /*02f0*/  STS [R0], RZ ;  /* 0x000000ff00007388 */ /* 0x0003e40000000800 */
.L_x_1:
[----:B------:R-:W-:Y:S05]  /*0300*/  BSYNC.RECONVERGENT B0 ;  /* 0x0000000000007941 */ /* 0x000fea0003800200 */
.L_x_0:
[----:B------:R-:W2:Y:S01]  /*0310*/  LDCU.64 UR8, c[0x0][0x390] ;  /* 0x00007200ff0877ac */ /* 0x000ea20008000a00 */
[----:B------:R-:W-:Y:S01]  /*0320*/  BAR.SYNC.DEFER_BLOCKING 0x0 ;  /* 0x0000000000007b1d */ /* 0x000fe20000010000 */
[----:B------:R-:W-:-:S04]  /*0330*/  LOP3.LUT P0, RZ, R11, 0x3fe, R8, 0xc8, !PT ;  /* 0x000003fe0bff7812 */ /* 0x000fc8000780c808 */
[----:B------:R-:W-:Y:S01]  /*0340*/  ISETP.GT.U32.OR P0, PT, R13, 0x1, P0 ;  /* 0x000000010d00780c */ /* 0x000fe20000704470 */
[----:B------:R-:W3:Y:S03]  /*0350*/  LDCU UR4, c[0x0][0x398] ;  /* 0x00007300ff0477ac */ /* 0x000ee60008000800 */
[----:B--2---:R-:W-:-:S04]  /*0360*/  ISETP.GE.OR P0, PT, R3, UR8, P0 ;  /* 0x0000000803007c0c */ /* 0x004fc80008706670 */
[----:B------:R-:W-:-:S04]  /*0370*/  ISETP.GE.OR P0, PT, R4, UR9, P0 ;  /* 0x0000000904007c0c */ /* 0x000fc80008706670 */
[----:B---3--:R-:W-:-:S13]  /*0380*/  ISETP.GE.OR P0, PT, R5, UR4, P0 ;  /* 0x0000000405007c0c */ /* 0x008fda0008706670 */
[----:B------:R-:W-:Y:S05]  /*0390*/  @P0 EXIT ;  /* 0x000000000000094d */ /* 0x000fea0003800000 */
[----:B------:R-:W2:Y:S01]  /*03a0*/  S2UR UR5, SR_CgaCtaId ;  /* 0x00000000000579c3 */ /* 0x000ea20000008800 */
[----:B------:R-:W-:Y:S01]  /*03b0*/  LEA R8, R13, R8, 0x3 ;  /* 0x000000080d087211 */ /* 0x000fe200078e18ff */
[----:B------:R-:W-:Y:S01]  /*03c0*/  UMOV UR4, 0x400 ;  /* 0x0000040000047882 */ /* 0x000fe20000000000 */
[----:B------:R-:W3:Y:S01]  /*03d0*/  LDCU.128 UR12, c[0x3][URZ] ;  /* 0x00c00000ff0c77ac */ /* 0x000ee20008000c00 */
[----:B------:R-:W-:Y:S01]  /*03e0*/  IMAD R4, R5, UR9, R4 ;  /* 0x0000000905047c24 */ /* 0x000fe2000f8e0204 */
[----:B------:R-:W-:Y:S01]  /*03f0*/  LEA R2, R8, R11, 0x3 ;  /* 0x0000000b08027211 */ /* 0x000fe200078e18ff */
[----:B------:R-:W4:Y:S02]  /*0400*/  LDCU.128 UR16, c[0x3][0x10] ;  /* 0x00c00200ff1077ac */ /* 0x000f240008000c00 */
[----:B------:R-:W-:Y:S01]  /*0410*/  IMAD R3, R4, UR8, R3 ;  /* 0x0000000804037c24 */ /* 0x000fe2000f8e0203 */
[----:B------:R-:W5:Y:S01]  /*0420*/  LDCU UR10, c[0x3][0x558] ;  /* 0x00c0ab00ff0a77ac */ /* 0x000f620008000800 */
[----:B--2---:R-:W-:-:S06]  /*0430*/  ULEA UR4, UR5, UR4, 0x18 ;  /* 0x0000000405047291 */ /* 0x004fcc000f8ec0ff */
[----:B------:R-:W-:-:S05]  /*0440*/  LEA R2, R2, UR4, 0x2 ;  /* 0x0000000402027c11 */ /* 0x000fca000f8e10ff */
[----:B-1----:R-:W3:Y:S01]  /*0450*/  LDS R0, [R2] ;  /* 0x0000000002007984 */ /* 0x002ee20000000800 */
[----:B------:R-:W1:Y:S03]  /*0460*/  LDCU.64 UR4, c[0x3][0x550] ;  /* 0x00c0aa00ff0477ac */ /* 0x000e660008000a00 */
[----:B------:R-:W2:Y:S04]  /*0470*/  LDS R10, [R2+0x4] ;  /* 0x00000400020a7984 */ /* 0x000ea80000000800 */
[----:B0-----:R-:W0:Y:S04]  /*0480*/  LDS R9, [R2+0x8] ;  /* 0x0000080002097984 */ /* 0x001e280000000800 */
[----:B------:R-:W4:Y:S04]  /*0490*/  LDS R11, [R2+0xc] ;  /* 0x00000c00020b7984 */ /* 0x000f280000000800 */
[----:B------:R-:W5:Y:S04]  /*04a0*/  LDS R12, [R2+0x10] ;  /* 0x00001000020c7984 */ /* 0x000f680000000800 */
[----:B------:R-:W1:Y:S04]  /*04b0*/  LDS R13, [R2+0x14] ;  /* 0x00001400020d7984 */ /* 0x000e680000000800 */
[----:B------:R-:W1:Y:S04]  /*04c0*/  LDS R14, [R2+0x18] ;  /* 0x00001800020e7984 */ /* 0x000e680000000800 */
[----:B------:R-:W1:Y:S04]  /*04d0*/  LDS R15, [R2+0x20] ;  /* 0x00002000020f7984 */ /* 0x000e680000000800 */
[----:B------:R-:W1:Y:S04]  /*04e0*/  LDS R8, [R2+0x24] ;  /* 0x0000240002087984 */ /* 0x000e680000000800 */
[----:B------:R-:W1:Y:S01]  /*04f0*/  LDS R6, [R2+0x28] ;  /* 0x0000280002067984 */ /* 0x000e620000000800 */
[----:B---3--:R-:W-:-:S03]  /*0500*/  FFMA R7, R0, UR12, RZ ;  /* 0x0000000c00077c23 */ /* 0x008fc600080000ff */
[----:B------:R-:W-:Y:S01]  /*0510*/  LDS R18, [R2+0x6d4] ;  /* 0x0006d40002127984 */ /* 0x000fe20000000800 */
[----:B--2---:R-:W-:-:S03]  /*0520*/  FFMA R10, R10, UR13, R7 ;  /* 0x0000000d0a0a7c23 */ /* 0x004fc60008000007 */
[----:B------:R-:W2:Y:S01]  /*0530*/  LDS R0, [R2+0x2c] ;  /* 0x00002c0002007984 */ /* 0x000ea20000000800 */
[----:B0-----:R-:W-:-:S03]  /*0540*/  FFMA R10, R9, UR14, R10 ;  /* 0x0000000e090a7c23 */ /* 0x001fc6000800000a */
[----:B------:R-:W0:Y:S01]  /*0550*/  LDS R7, [R2+0x30] ;  /* 0x0000300002077984 */ /* 0x000e220000000800 */
[----:B----4-:R-:W-:-:S03]  /*0560*/  FFMA R11, R11, UR15, R10 ;  /* 0x0000000f0b0b7c23 */ /* 0x010fc6000800000a */
[----:B------:R-:W3:Y:S01]  /*0570*/  LDS R9, [R2+0x34] ;  /* 0x0000340002097984 */ /* 0x000ee20000000800 */
[----:B------:R-:W4:Y:S01]  /*0580*/  LDCU.128 UR12, c[0x3][0x20] ;  /* 0x00c00400ff0c77ac */ /* 0x000f220008000c00 */
[----:B-----5:R-:W-:Y:S02]  /*0590*/  FFMA R12, R12, UR16, R11 ;  /* 0x000000100c0c7c23 */ /* 0x020fe4000800000b */
[----:B------:R-:W5:Y:S02]  /*05a0*/  LDS R10, [R2+0x38] ;  /* 0x00003800020a7984 */ /* 0x000f640000000800 */
[----:B-1----:R-:W-:Y:S02]  /*05b0*/  FFMA R13, R13, UR17, R12 ;  /* 0x000000110d0d7c23 */ /* 0x002fe4000800000c */
[----:B------:R-:W1:Y:S02]  /*05c0*/  LDS R11, [R2+0x40] ;  /* 0x00004000020b7984 */ /* 0x000e640000000800 */
[----:B------:R-:W-:-:S02]  /*05d0*/  FFMA R14, R14, UR18, R13 ;  /* 0x000000120e0e7c23 */ /* 0x000fc4000800000d */
[----:B------:R-:W1:Y:S02]  /*05e0*/  LDS R12, [R2+0x44] ;  /* 0x00004400020c7984 */ /* 0x000e640000000800 */
[----:B------:R-:W-:Y:S02]  /*05f0*/  FFMA R15, R15, UR19, R14 ;  /* 0x000000130f0f7c23 */ /* 0x000fe4000800000e */
[----:B------:R-:W1:Y:S01]  /*0600*/  LDS R13, [R2+0x48] ;  /* 0x00004800020d7984 */ /* 0x000e620000000800 */
[----:B------:R-:W3:Y:S01]  /*0610*/  LDCU.128 UR16, c[0x3][0x30] ;  /* 0x00c00600ff1077ac */ /* 0x000ee20008000c00 */
[----:B----4-:R-:W-:Y:S02]  /*0620*/  FFMA R15, R8, UR12, R15 ;  /* 0x0000000c080f7c23 */ /* 0x010fe4000800000f */
[----:B------:R-:W4:Y:S02]  /*0630*/  LDS R14, [R2+0x4c] ;  /* 0x00004c00020e7984 */ /* 0x000f240000000800 */
[----:B------:R-:W-:-:S02]  /*0640*/  FFMA R15, R6, UR13, R15 ;  /* 0x0000000d060f7c23 */ /* 0x000fc4000800000f */
[----:B------:R-:W4:Y:S04]  /*0650*/  LDS R8, [R2+0x50] ;  /* 0x0000500002087984 */ /* 0x000f280000000800 */
[----:B------:R-:W4:Y:S01]  /*0660*/  LDS R6, [R2+0x54] ;  /* 0x0000540002067984 */ /* 0x000f220000000800 */
[----:B--2---:R-:W-:-:S03]  /*0670*/  FFMA R16, R0, UR14, R15 ;  /* 0x0000000e00107c23 */ /* 0x004fc6000800000f */
[----:B------:R-:W2:Y:S01]  /*0680*/  LDS R0, [R2+0x58] ;  /* 0x0000580002007984 */ /* 0x000ea20000000800 */
[----:B0-----:R-:W-:Y:S01]  /*0690*/  FFMA R16, R7, UR15, R16 ;  /* 0x0000000f07107c23 */ /* 0x001fe20008000010 */
[----:B------:R-:W0:Y:S02]  /*06a0*/  LDCU.128 UR12, c[0x3][0x40] ;  /* 0x00c00800ff0c77ac */ /* 0x000e240008000c00 */
[----:B------:R-:W2:Y:S01]  /*06b0*/  LDS R7, [R2+0x60] ;  /* 0x0000600002077984 */ /* 0x000ea20000000800 */
[----:B---3--:R-:W-:-:S03]  /*06c0*/  FFMA R15, R9, UR16, R16 ;  /* 0x00000010090f7c23 */ /* 0x008fc60008000010 */
[----:B------:R-:W3:Y:S01]  /*06d0*/  LDS R9, [R2+0x64] ;  /* 0x0000640002097984 */ /* 0x000ee20000000800 */
[----:B-----5:R-:W-:-:S03]  /*06e0*/  FFMA R16, R10, UR17, R15 ;  /* 0x000000110a107c23 */ /* 0x020fc6000800000f */
[----:B------:R-:W5:Y:S01]  /*06f0*/  LDS R10, [R2+0x68] ;  /* 0x00006800020a7984 */ /* 0x000f620000000800 */
[----:B-1----:R-:W-:-:S03]  /*0700*/  FFMA R15, R11, UR18, R16 ;  /* 0x000000120b0f7c23 */ /* 0x002fc60008000010 */
[----:B------:R-:W1:Y:S01]  /*0710*/  LDS R11, [R2+0x6c] ;  /* 0x00006c00020b7984 */ /* 0x000e620000000800 */
[----:B------:R-:W-:Y:S01]  /*0720*/  FFMA R16, R12, UR19, R15 ;  /* 0x000000130c107c23 */ /* 0x000fe2000800000f */
[----:B------:R-:W2:Y:S02]  /*0730*/  LDCU.128 UR16, c[0x3][0x50] ;  /* 0x00c00a00ff1077ac */ /* 0x000ea40008000c00 */
[----:B------:R-:W1:Y:S01]  /*0740*/  LDS R12, [R2+0x70] ;  /* 0x00007000020c7984 */ /* 0x000e620000000800 */
[----:B0-----:R-:W-:-:S03]  /*0750*/  FFMA R15, R13, UR12, R16 ;  /* 0x0000000c0d0f7c23 */ /* 0x001fc60008000010 */
[----:B------:R-:W0:Y:S01]  /*0760*/  LDS R13, [R2+0x74] ;  /* 0x00007400020d7984 */ /* 0x000e220000000800 */
[----:B----4-:R-:W-:-:S03]  /*0770*/  FFMA R15, R14, UR13, R15 ;  /* 0x0000000d0e0f7c23 */ /* 0x010fc6000800000f */
[----:B------:R-:W4:Y:S01]  /*0780*/  LDS R14, [R2+0x78] ;  /* 0x00007800020e7984 */ /* 0x000f220000000800 */
[----:B------:R-:W-:-:S03]  /*0790*/  FFMA R15, R8, UR14, R15 ;  /* 0x0000000e080f7c23 */ /* 0x000fc6000800000f */
[----:B------:R-:W4:Y:S01]  /*07a0*/  LDS R8, [R2+0x80] ;  /* 0x0000800002087984 */ /* 0x000f220000000800 */
[----:B------:R-:W-:Y:S01]  /*07b0*/  FFMA R15, R6, UR15, R15 ;  /* 0x0000000f060f7c23 */ /* 0x000fe2000800000f */
[----:B------:R-:W1:Y:S02]  /*07c0*/  LDCU.128 UR12, c[0x3][0x60] ;  /* 0x00c00c00ff0c77ac */ /* 0x000e640008000c00 */
[----:B------:R-:W4:Y:S01]  /*07d0*/  LDS R6, [R2+0x84] ;  /* 0x0000840002067984 */ /* 0x000f220000000800 */
[----:B--2---:R-:W-:-:S03]  /*07e0*/  FFMA R16, R0, UR16, R15 ;  /* 0x0000001000107c23 */ /* 0x004fc6000800000f */
[----:B------:R-:W2:Y:S01]  /*07f0*/  LDS R0, [R2+0x88] ;  /* 0x0000880002007984 */ /* 0x000ea20000000800 */
[----:B------:R-:W-:-:S03]  /*0800*/  FFMA R16, R7, UR17, R16 ;  /* 0x0000001107107c23 */ /* 0x000fc60008000010 */
[----:B------:R-:W2:Y:S01]  /*0810*/  LDS R7, [R2+0x8c] ;  /* 0x00008c0002077984 */ /* 0x000ea20000000800 */
[----:B---3--:R-:W-:-:S03]  /*0820*/  FFMA R15, R9, UR18, R16 ;  /* 0x00000012090f7c23 */ /* 0x008fc60008000010 */
[----:B------:R-:W3:Y:S01]  /*0830*/  LDS R9, [R2+0x90] ;  /* 0x0000900002097984 */ /* 0x000ee20000000800 */
[----:B-----5:R-:W-:Y:S01]  /*0840*/  FFMA R16, R10, UR19, R15 ;  /* 0x000000130a107c23 */ /* 0x020fe2000800000f */
[----:B------:R-:W5:Y:S02]  /*0850*/  LDCU.128 UR16, c[0x3][0x70] ;  /* 0x00c00e00ff1077ac */ /* 0x000f640008000c00 */
[----:B------:R-:W3:Y:S01]  /*0860*/  LDS R10, [R2+0x94] ;  /* 0x00009400020a7984 */ /* 0x000ee20000000800 */
[----:B-1----:R-:W-:-:S03]  /*0870*/  FFMA R15, R11, UR12, R16 ;  /* 0x0000000c0b0f7c23 */ /* 0x002fc60008000010 */
[----:B------:R-:W1:Y:S01]  /*0880*/  LDS R11, [R2+0x98] ;  /* 0x00009800020b7984 */ /* 0x000e620000000800 */
[----:B------:R-:W-:-:S03]  /*0890*/  FFMA R16, R12, UR13, R15 ;  /* 0x0000000d0c107c23 */ /* 0x000fc6000800000f */
[----:B------:R-:W1:Y:S01]  /*08a0*/  LDS R12, [R2+0xa0] ;  /* 0x0000a000020c7984 */ /* 0x000e620000000800 */
[----:B0-----:R-:W-:-:S03]  /*08b0*/  FFMA R15, R13, UR14, R16 ;  /* 0x0000000e0d0f7c23 */ /* 0x001fc60008000010 */
[----:B------:R-:W0:Y:S01]  /*08c0*/  LDS R13, [R2+0xa4] ;  /* 0x0000a400020d7984 */ /* 0x000e220000000800 */
[----:B----4-:R-:W-:Y:S01]  /*08d0*/  FFMA R15, R14, UR15, R15 ;  /* 0x0000000f0e0f7c23 */ /* 0x010fe2000800000f */
[----:B------:R-:W3:Y:S02]  /*08e0*/  LDCU.128 UR12, c[0x3][0x80] ;  /* 0x00c01000ff0c77ac */ /* 0x000ee40008000c00 */
[----:B------:R-:W4:Y:S01]  /*08f0*/  LDS R14, [R2+0xa8] ;  /* 0x0000a800020e7984 */ /* 0x000f220000000800 */
[----:B-----5:R-:W-:-:S03]  /*0900*/  FFMA R15, R8, UR16, R15 ;  /* 0x00000010080f7c23 */ /* 0x020fc6000800000f */
[----:B------:R-:W5:Y:S01]  /*0910*/  LDS R8, [R2+0xac] ;  /* 0x0000ac0002087984 */ /* 0x000f620000000800 */
[----:B------:R-:W-:-:S03]  /*0920*/  FFMA R15, R6, UR17, R15 ;  /* 0x00000011060f7c23 */ /* 0x000fc6000800000f */
[----:B------:R-:W5:Y:S01]  /*0930*/  LDS R6, [R2+0xb0] ;  /* 0x0000b00002067984 */ /* 0x000f620000000800 */
[----:B--2---:R-:W-:-:S03]  /*0940*/  FFMA R16, R0, UR18, R15 ;  /* 0x0000001200107c23 */ /* 0x004fc6000800000f */
[----:B------:R-:W2:Y:S01]  /*0950*/  LDS R0, [R2+0xb4] ;  /* 0x0000b40002007984 */ /* 0x000ea20000000800 */
[----:B------:R-:W-:Y:S01]  /*0960*/  FFMA R16, R7, UR19, R16 ;  /* 0x0000001307107c23 */ /* 0x000fe20008000010 */
[----:B------:R-:W0:Y:S02]  /*0970*/  LDCU.128 UR16, c[0x3][0x90] ;  /* 0x00c01200ff1077ac */ /* 0x000e240008000c00 */
[----:B------:R-:W2:Y:S01]  /*0980*/  LDS R7, [R2+0xb8] ;  /* 0x0000b80002077984 */ /* 0x000ea20000000800 */
[----:B---3--:R-:W-:-:S03]  /*0990*/  FFMA R15, R9, UR12, R16 ;  /* 0x0000000c090f7c23 */ /* 0x008fc60008000010 */
[----:B------:R-:W3:Y:S01]  /*09a0*/  LDS R9, [R2+0xc0] ;  /* 0x0000c00002097984 */ /* 0x000ee20000000800 */
[----:B------:R-:W-:-:S03]  /*09b0*/  FFMA R16, R10, UR13, R15 ;  /* 0x0000000d0a107c23 */ /* 0x000fc6000800000f */
[----:B------:R-:W3:Y:S01]  /*09c0*/  LDS R10, [R2+0xc4] ;  /* 0x0000c400020a7984 */ /* 0x000ee20000000800 */
        /* <DEDUP_REMOVED lines=9> */
[----:B-----5:R-:W-:-:S03]  /*0a60*/  FFMA R15, R8, UR18, R15 ;  /* 0x00000012080f7c23 */ /* 0x020fc6000800000f */
[----:B------:R-:W5:Y:S01]  /*0a70*/  LDS R8, [R2+0xd8] ;  /* 0x0000d80002087984 */ /* 0x000f620000000800 */
[----:B------:R-:W-:Y:S01]  /*0a80*/  FFMA R15, R6, UR19, R15 ;  /* 0x00000013060f7c23 */ /* 0x000fe2000800000f */
[----:B------:R-:W1:Y:S02]  /*0a90*/  LDCU.128 UR16, c[0x3][0xb0] ;  /* 0x00c01600ff1077ac */ /* 0x000e640008000c00 */
[----:B------:R-:W5:Y:S01]  /*0aa0*/  LDS R6, [R2+0x100] ;  /* 0x0001000002067984 */ /* 0x000f620000000800 */
[----:B--2---:R-:W-:-:S03]  /*0ab0*/  FFMA R16, R0, UR12, R15 ;  /* 0x0000000c00107c23 */ /* 0x004fc6000800000f */
[----:B------:R-:W2:Y:S01]  /*0ac0*/  LDS R0, [R2+0x104] ;  /* 0x0001040002007984 */ /* 0x000ea20000000800 */
[----:B------:R-:W-:-:S03]  /*0ad0*/  FFMA R16, R7, UR13, R16 ;  /* 0x0000000d07107c23 */ /* 0x000fc60008000010 */
[----:B------:R-:W2:Y:S01]  /*0ae0*/  LDS R7, [R2+0x108] ;  /* 0x0001080002077984 */ /* 0x000ea20000000800 */
[----:B---3--:R-:W-:-:S03]  /*0af0*/  FFMA R15, R9, UR14, R16 ;  /* 0x0000000e090f7c23 */ /* 0x008fc60008000010 */
[----:B------:R-:W3:Y:S01]  /*0b00*/  LDS R9, [R2+0x10c] ;  /* 0x00010c0002097984 */ /* 0x000ee20000000800 */
[----:B------:R-:W-:Y:S01]  /*0b10*/  FFMA R16, R10, UR15, R15 ;  /* 0x0000000f0a107c23 */ /* 0x000fe2000800000f */
        /* <DEDUP_REMOVED lines=556> */
[----:B------:R-:W-:Y:S01]  /*2de0*/  LDS R8, [R2+0x620] ;  /* 0x0006200002087984 */ /* 0x000fe20000000800 */
[----:B------:R-:W-:-:S03]  /*2df0*/  FFMA R0, R7, UR15, R0 ;  /* 0x0000000f07007c23 */ /* 0x000fc60008000000 */
[----:B------:R-:W2:Y:S01]  /*2e00*/  LDS R17, [R2+0x618] ;  /* 0x0006180002117984 */ /* 0x000ea20000000800 */
[----:B------:R-:W0:Y:S01]  /*2e10*/  LDCU.128 UR12, c[0x3][0x4a0] ;  /* 0x00c09400ff0c77ac */ /* 0x000e220008000c00 */
[----:B---3--:R-:W-:Y:S02]  /*2e20*/  FFMA R9, R9, UR16, R0 ;  /* 0x0000001009097c23 */ /* 0x008fe40008000000 */
[----:B------:R-:W3:Y:S02]  /*2e30*/  LDS R7, [R2+0x624] ;  /* 0x0006240002077984 */ /* 0x000ee40000000800 */
[----:B------:R-:W-:Y:S02]  /*2e40*/  FFMA R10, R10, UR17, R9 ;  /* 0x000000110a0a7c23 */ /* 0x000fe40008000009 */
[----:B------:R-:W3:Y:S02]  /*2e50*/  LDS R6, [R2+0x628] ;  /* 0x0006280002067984 */ /* 0x000ee40000000800 */
[----:B-1----:R-:W-:-:S02]  /*2e60*/  FFMA R15, R15, UR18, R10 ;  /* 0x000000120f0f7c23 */ /* 0x002fc4000800000a */
[----:B------:R-:W1:Y:S02]  /*2e70*/  LDS R0, [R2+0x62c] ;  /* 0x00062c0002007984 */ /* 0x000e640000000800 */
[----:B------:R-:W-:Y:S02]  /*2e80*/  FFMA R12, R12, UR19, R15 ;  /* 0x000000130c0c7c23 */ /* 0x000fe4000800000f */
[----:B------:R-:W1:Y:S01]  /*2e90*/  LDS R9, [R2+0x630] ;  /* 0x0006300002097984 */ /* 0x000e620000000800 */
[----:B------:R-:W2:Y:S01]  /*2ea0*/  LDCU.128 UR16, c[0x3][0x4b0] ;  /* 0x00c09600ff1077ac */ /* 0x000ea20008000c00 */
[----:B0-----:R-:W-:Y:S02]  /*2eb0*/  FFMA R11, R11, UR12, R12 ;  /* 0x0000000c0b0b7c23 */ /* 0x001fe4000800000c */
[----:B------:R-:W0:Y:S02]  /*2ec0*/  LDS R10, [R2+0x634] ;  /* 0x00063400020a7984 */ /* 0x000e240000000800 */
[----:B----4-:R-:W-:-:S02]  /*2ed0*/  FFMA R15, R16, UR13, R11 ;  /* 0x0000000d100f7c23 */ /* 0x010fc4000800000b */
[----:B------:R-:W-:Y:S02]  /*2ee0*/  LDS R12, [R2+0x640] ;  /* 0x00064000020c7984 */ /* 0x000fe40000000800 */
[----:B-----5:R-:W-:Y:S02]  /*2ef0*/  FFMA R14, R14, UR14, R15 ;  /* 0x0000000e0e0e7c23 */ /* 0x020fe4000800000f */
[----:B------:R-:W4:Y:S02]  /*2f00*/  LDS R11, [R2+0x638] ;  /* 0x00063800020b7984 */ /* 0x000f240000000800 */
[----:B------:R-:W-:Y:S01]  /*2f10*/  FFMA R14, R13, UR15, R14 ;  /* 0x0000000f0d0e7c23 */ /* 0x000fe2000800000e */
[----:B------:R-:W1:Y:S01]  /*2f20*/  LDCU.128 UR12, c[0x3][0x4c0] ;  /* 0x00c09800ff0c77ac */ /* 0x000e620008000c00 */
[----:B------:R-:W5:Y:S02]  /*2f30*/  LDS R13, [R2+0x644] ;  /* 0x00064400020d7984 */ /* 0x000f640000000800 */
[----:B--2---:R-:W-:-:S02]  /*2f40*/  FFMA R17, R17, UR16, R14 ;  /* 0x0000001011117c23 */ /* 0x004fc4000800000e */
[----:B------:R-:W2:Y:S02]  /*2f50*/  LDS R14, [R2+0x648] ;  /* 0x00064800020e7984 */ /* 0x000ea40000000800 */
[----:B------:R-:W-:Y:S02]  /*2f60*/  FFMA R16, R8, UR17, R17 ;  /* 0x0000001108107c23 */ /* 0x000fe40008000011 */
[----:B------:R-:W2:Y:S02]  /*2f70*/  LDS R8, [R2+0x64c] ;  /* 0x00064c0002087984 */ /* 0x000ea40000000800 */
[----:B---3--:R-:W-:Y:S02]  /*2f80*/  FFMA R15, R7, UR18, R16 ;  /* 0x00000012070f7c23 */ /* 0x008fe40008000010 */
[----:B------:R-:W3:Y:S02]  /*2f90*/  LDS R7, [R2+0x650] ;  /* 0x0006500002077984 */ /* 0x000ee40000000800 */
[----:B------:R-:W-:Y:S01]  /*2fa0*/  FFMA R15, R6, UR19, R15 ;  /* 0x00000013060f7c23 */ /* 0x000fe2000800000f */
[----:B------:R-:W5:Y:S01]  /*2fb0*/  LDCU.128 UR16, c[0x3][0x4d0] ;  /* 0x00c09a00ff1077ac */ /* 0x000f620008000c00 */
[----:B------:R-:W3:Y:S02]  /*2fc0*/  LDS R6, [R2+0x654] ;  /* 0x0006540002067984 */ /* 0x000ee40000000800 */
[----:B-1----:R-:W-:-:S02]  /*2fd0*/  FFMA R16, R0, UR12, R15 ;  /* 0x0000000c00107c23 */ /* 0x002fc4000800000f */
[----:B------:R-:W1:Y:S02]  /*2fe0*/  LDS R0, [R2+0x658] ;  /* 0x0006580002007984 */ /* 0x000e640000000800 */
[----:B------:R-:W-:Y:S02]  /*2ff0*/  FFMA R15, R9, UR13, R16 ;  /* 0x0000000d090f7c23 */ /* 0x000fe40008000010 */
[----:B------:R-:W1:Y:S02]  /*3000*/  LDS R9, [R2+0x660] ;  /* 0x0006600002097984 */ /* 0x000e640000000800 */
[----:B0-----:R-:W-:Y:S02]  /*3010*/  FFMA R16, R10, UR14, R15 ;  /* 0x0000000e0a107c23 */ /* 0x001fe4000800000f */
[----:B------:R-:W0:Y:S02]  /*3020*/  LDS R10, [R2+0x664] ;  /* 0x00066400020a7984 */ /* 0x000e240000000800 */
[----:B----4-:R-:W-:Y:S01]  /*3030*/  FFMA R15, R11, UR15, R16 ;  /* 0x0000000f0b0f7c23 */ /* 0x010fe20008000010 */
[----:B------:R-:W3:Y:S01]  /*3040*/  LDCU.128 UR12, c[0x3][0x4e0] ;  /* 0x00c09c00ff0c77ac */ /* 0x000ee20008000c00 */
[----:B------:R-:W4:Y:S02]  /*3050*/  LDS R11, [R2+0x668] ;  /* 0x00066800020b7984 */ /* 0x000f240000000800 */
[----:B-----5:R-:W-:-:S02]  /*3060*/  FFMA R16, R12, UR16, R15 ;  /* 0x000000100c107c23 */ /* 0x020fc4000800000f */
[----:B------:R-:W5:Y:S02]  /*3070*/  LDS R12, [R2+0x66c] ;  /* 0x00066c00020c7984 */ /* 0x000f640000000800 */
[----:B------:R-:W-:Y:S02]  /*3080*/  FFMA R15, R13, UR17, R16 ;  /* 0x000000110d0f7c23 */ /* 0x000fe40008000010 */
[----:B------:R-:W5:Y:S02]  /*3090*/  LDS R13, [R2+0x670] ;  /* 0x00067000020d7984 */ /* 0x000f640000000800 */
[----:B--2---:R-:W-:Y:S02]  /*30a0*/  FFMA R15, R14, UR18, R15 ;  /* 0x000000120e0f7c23 */ /* 0x004fe4000800000f */
[----:B------:R-:W2:Y:S02]  /*30b0*/  LDS R14, [R2+0x674] ;  /* 0x00067400020e7984 */ /* 0x000ea40000000800 */
[----:B------:R-:W-:Y:S01]  /*30c0*/  FFMA R16, R8, UR19, R15 ;  /* 0x0000001308107c23 */ /* 0x000fe2000800000f */
[----:B------:R-:W0:Y:S01]  /*30d0*/  LDCU.128 UR16, c[0x3][0x4f0] ;  /* 0x00c09e00ff1077ac */ /* 0x000e220008000c00 */
[----:B------:R-:W2:Y:S02]  /*30e0*/  LDS R8, [R2+0x678] ;  /* 0x0006780002087984 */ /* 0x000ea40000000800 */
[----:B---3--:R-:W-:-:S02]  /*30f0*/  FFMA R15, R7, UR12, R16 ;  /* 0x0000000c070f7c23 */ /* 0x008fc40008000010 */
[----:B------:R-:W3:Y:S02]  /*3100*/  LDS R7, [R2+0x680] ;  /* 0x0006800002077984 */ /* 0x000ee40000000800 */
[----:B------:R-:W-:Y:S02]  /*3110*/  FFMA R15, R6, UR13, R15 ;  /* 0x0000000d060f7c23 */ /* 0x000fe4000800000f */
[----:B------:R-:W3:Y:S02]  /*3120*/  LDS R6, [R2+0x684] ;  /* 0x0006840002067984 */ /* 0x000ee40000000800 */
[----:B-1----:R-:W-:Y:S02]  /*3130*/  FFMA R16, R0, UR14, R15 ;  /* 0x0000000e00107c23 */ /* 0x002fe4000800000f */
[----:B------:R-:W1:Y:S02]  /*3140*/  LDS R0, [R2+0x688] ;  /* 0x0006880002007984 */ /* 0x000e640000000800 */
[----:B------:R-:W-:Y:S01]  /*3150*/  FFMA R15, R9, UR15, R16 ;  /* 0x0000000f090f7c23 */ /* 0x000fe20008000010 */
[----:B------:R-:W2:Y:S01]  /*3160*/  LDCU.128 UR12, c[0x3][0x500] ;  /* 0x00c0a000ff0c77ac */ /* 0x000ea20008000c00 */
[----:B------:R-:W1:Y:S02]  /*3170*/  LDS R9, [R2+0x68c] ;  /* 0x00068c0002097984 */ /* 0x000e640000000800 */
[----:B0-----:R-:W-:-:S02]  /*3180*/  FFMA R16, R10, UR16, R15 ;  /* 0x000000100a107c23 */ /* 0x001fc4000800000f */
[----:B------:R-:W0:Y:S02]  /*3190*/  LDS R10, [R2+0x690] ;  /* 0x00069000020a7984 */ /* 0x000e240000000800 */
[----:B----4-:R-:W-:Y:S02]  /*31a0*/  FFMA R15, R11, UR17, R16 ;  /* 0x000000110b0f7c23 */ /* 0x010fe40008000010 */
[----:B------:R-:W4:Y:S02]  /*31b0*/  LDS R11, [R2+0x694] ;  /* 0x00069400020b7984 */ /* 0x000f240000000800 */
[----:B-----5:R-:W-:Y:S02]  /*31c0*/  FFMA R16, R12, UR18, R15 ;  /* 0x000000120c107c23 */ /* 0x020fe4000800000f */
[----:B------:R-:W5:Y:S02]  /*31d0*/  LDS R12, [R2+0x698] ;  /* 0x00069800020c7984 */ /* 0x000f640000000800 */
        /* <DEDUP_REMOVED lines=28> */
[----:B------:R-:W0:Y:S03]  /*33a0*/  LDCU.128 UR12, c[0x3][0x540] ;  /* 0x00c0a800ff0c77ac */ /* 0x000e260008000c00 */
[----:B---3--:R-:W-:-:S02]  /*33b0*/  FFMA R7, R7, UR16, R8 ;  /* 0x0000001007077c23 */ /* 0x008fc40008000008 */
[----:B------:R-:W3:Y:S02]  /*33c0*/  LDS R8, [R2+0x6d8] ;  /* 0x0006d80002087984 */ /* 0x000ee40000000800 */
[----:B------:R-:W-:-:S04]  /*33d0*/  FFMA R6, R6, UR17, R7 ;  /* 0x0000001106067c23 */ /* 0x000fc80008000007 */
[----:B-1----:R-:W-:Y:S02]  /*33e0*/  FFMA R15, R15, UR18, R6 ;  /* 0x000000120f0f7c23 */ /* 0x002fe40008000006 */
[----:B------:R-:W1:Y:S02]  /*33f0*/  LDC.64 R6, c[0x0][0x388] ;  /* 0x0000e200ff067b82 */ /* 0x000e640000000a00 */
[----:B------:R-:W-:-:S04]  /*3400*/  FFMA R15, R16, UR19, R15 ;  /* 0x00000013100f7c23 */ /* 0x000fc8000800000f */
[----:B0-----:R-:W-:-:S04]  /*3410*/  FFMA R0, R0, UR12, R15 ;  /* 0x0000000c00007c23 */ /* 0x001fc8000800000f */
[----:B----4-:R-:W-:-:S04]  /*3420*/  FFMA R9, R9, UR13, R0 ;  /* 0x0000000d09097c23 */ /* 0x010fc80008000000 */
[----:B-----5:R-:W-:-:S04]  /*3430*/  FFMA R9, R10, UR14, R9 ;  /* 0x0000000e0a097c23 */ /* 0x020fc80008000009 */
[----:B------:R-:W-:-:S04]  /*3440*/  FFMA R9, R12, UR15, R9 ;  /* 0x0000000f0c097c23 */ /* 0x000fc80008000009 */
[----:B--2---:R-:W-:Y:S01]  /*3450*/  FFMA R9, R14, UR4, R9 ;  /* 0x000000040e097c23 */ /* 0x004fe20008000009 */
[----:B-1----:R-:W-:-:S04]  /*3460*/  IMAD.WIDE R6, R3, 0x4, R6 ;  /* 0x0000000403067825 */ /* 0x002fc800078e0206 */
[----:B------:R-:W-:-:S04]  /*3470*/  FFMA R9, R18, UR5, R9 ;  /* 0x0000000512097c23 */ /* 0x000fc80008000009 */
[----:B---3--:R-:W-:-:S05]  /*3480*/  FFMA R9, R8, UR10, R9 ;  /* 0x0000000a08097c23 */ /* 0x008fca0008000009 */
[----:B------:R-:W-:Y:S01]  /*3490*/  STG.E desc[UR6][R6.64], R9 ;  /* 0x0000000906007986 */ /* 0x000fe2000c101906 */
[----:B------:R-:W-:Y:S05]  /*34a0*/  EXIT ;  /* 0x000000000000794d */ /* 0x000fea0003800000 */
.L_x_3:
[----:B------:R-:W-:-:S00]  /*34b0*/  BRA `(.L_x_3) ;  /* 0xfffffffc00fc7947 */ /* 0x000fc0000383ffff */
[----:B------:R-:W-:-:S00]  /*34c0*/  NOP ;  /* 0x0000000000007918 */ /* 0x000fc00000000000 */
        /* <DEDUP_REMOVED lines=11> */
.L_x_4:


//--------------------- .nv.shared._Z37convolution_tiled_3D_const_mem_kernelPfS_iii --------------------------
	.section	.nv.shared._Z37convolution_tiled_3D_const_mem_kernelPfS_iii,"aw",@nobits
	.sectionflags	@""
	.align	4
.nv.shared._Z37convolution_tiled_3D_const_mem_kernelPfS_iii:
	.zero		3072


//--------------------- .nv.shared.reserved.0     --------------------------
	.section	.nv.shared.reserved.0,"aw",@nobits
	.weak		__nv_reservedSMEM_offset_0_alias
	.size		__nv_reservedSMEM_offset_0_alias, 0, 64
	.other		__nv_reservedSMEM_offset_0_alias,@"STO_CUDA_RESERVED_SHARED STV_DEFAULT"
__nv_reservedSMEM_offset_0_alias:
	.zero		0
	.zero		64


//--------------------- .nv.constant0._Z37convolution_tiled_3D_const_mem_kernelPfS_iii --------------------------
	.section	.nv.constant0._Z37convolution_tiled_3D_const_mem_kernelPfS_iii,"a",@progbits
	.sectionflags	@""
	.align	4
.nv.constant0._Z37convolution_tiled_3D_const_mem_kernelPfS_iii:
	.zero		924


//--------------------- SYMBOLS --------------------------

	.type		.nv.reservedSmem.offset0,@object
	.size		.nv.reservedSmem.offset0,0x4
	.type		.nv.reservedSmem.cap,@object
	.size		.nv.reservedSmem.cap,0x4
